	.headerflags	@"EF_CUDA_TEXMODE_UNIFIED EF_CUDA_64BIT_ADDRESS EF_CUDA_ACCELERATORS EF_CUDA_SM90 EF_CUDA_VIRTUAL_SM(EF_CUDA_SM90)"
	.elftype	@"ET_EXEC"


//--------------------- .nv.info                  --------------------------
	.section	.nv.info,"",@"SHT_CUDA_INFO"
	.align	4


	//----- nvinfo : EIATTR_REGCOUNT
	.align		4
        /*0000*/ 	.byte	0x04, 0x2f
        /*0002*/ 	.short	(.L_1 - .L_0)
	.align		4
.L_0:
        /*0004*/ 	.word	index@(triton_poi_fused_mul_3)
        /*0008*/ 	.word	0x00000010


	//----- nvinfo : EIATTR_MIN_STACK_SIZE
	.align		4
.L_1:
        /*000c*/ 	.byte	0x04, 0x12
        /*000e*/ 	.short	(.L_3 - .L_2)
	.align		4
.L_2:
        /*0010*/ 	.word	index@(triton_poi_fused_mul_3)
        /*0014*/ 	.word	0x00000000


	//----- nvinfo : EIATTR_FRAME_SIZE
	.align		4
.L_3:
        /*0018*/ 	.byte	0x04, 0x11
        /*001a*/ 	.short	(.L_5 - .L_4)
	.align		4
.L_4:
        /*001c*/ 	.word	index@(triton_poi_fused_mul_3)
        /*0020*/ 	.word	0x00000000


	//----- nvinfo : EIATTR_MIN_STACK_SIZE
	.align		4
.L_5:
        /*0024*/ 	.byte	0x04, 0x12
        /*0026*/ 	.short	(.L_7 - .L_6)
	.align		4
.L_6:
        /*0028*/ 	.word	index@(triton_poi_fused_mul_3)
        /*002c*/ 	.word	0x00000000
.L_7:


//--------------------- .nv.info.triton_poi_fused_mul_3 --------------------------
	.section	.nv.info.triton_poi_fused_mul_3,"",@"SHT_CUDA_INFO"
	.sectionflags	@""
	.align	4


	//----- nvinfo : EIATTR_CUDA_API_VERSION
	.align		4
        /*0000*/ 	.byte	0x04, 0x37
        /*0002*/ 	.short	(.L_9 - .L_8)
.L_8:
        /*0004*/ 	.word	0x0000007c


	//----- nvinfo : EIATTR_KPARAM_INFO
	.align		4
.L_9:
        /*0008*/ 	.byte	0x04, 0x17
        /*000a*/ 	.short	(.L_11 - .L_10)
.L_10:
        /*000c*/ 	.word	0x00000000
        /*0010*/ 	.short	0x0004
        /*0012*/ 	.short	0x001c
        /*0014*/ 	.byte	0x00, 0xf0, 0x11, 0x00


	//----- nvinfo : EIATTR_KPARAM_INFO
	.align		4
.L_11:
        /*0018*/ 	.byte	0x04, 0x17
        /*001a*/ 	.short	(.L_13 - .L_12)
.L_12:
        /*001c*/ 	.word	0x00000000
        /*0020*/ 	.short	0x0003
        /*0022*/ 	.short	0x0018
        /*0024*/ 	.byte	0x00, 0xf0, 0x11, 0x00


	//----- nvinfo : EIATTR_KPARAM_INFO
	.align		4
.L_13:
        /*0028*/ 	.byte	0x04, 0x17
        /*002a*/ 	.short	(.L_15 - .L_14)
.L_14:
        /*002c*/ 	.word	0x00000000
        /*0030*/ 	.short	0x0002
        /*0032*/ 	.short	0x0010
        /*0034*/ 	.byte	0x00, 0xf4, 0x21, 0x00


	//----- nvinfo : EIATTR_KPARAM_INFO
	.align		4
.L_15:
        /*0038*/ 	.byte	0x04, 0x17
        /*003a*/ 	.short	(.L_17 - .L_16)
.L_16:
        /*003c*/ 	.word	0x00000000
        /*0040*/ 	.short	0x0001
        /*0042*/ 	.short	0x0008
        /*0044*/ 	.byte	0x00, 0xf4, 0x21, 0x00


	//----- nvinfo : EIATTR_KPARAM_INFO
	.align		4
.L_17:
        /*0048*/ 	.byte	0x04, 0x17
        /*004a*/ 	.short	(.L_19 - .L_18)
.L_18:
        /*004c*/ 	.word	0x00000000
        /*0050*/ 	.short	0x0000
        /*0052*/ 	.short	0x0000
        /*0054*/ 	.byte	0x00, 0xf4, 0x21, 0x00


	//----- nvinfo : EIATTR_SPARSE_MMA_MASK
	.align		4
.L_19:
        /*0058*/ 	.byte	0x03, 0x50
        /*005a*/ 	.short	0x0000


	//----- nvinfo : EIATTR_MAXREG_COUNT
	.align		4
        /*005c*/ 	.byte	0x03, 0x1b
        /*005e*/ 	.short	0x00ff


	//----- nvinfo : EIATTR_EXIT_INSTR_OFFSETS
	.align		4
        /*0060*/ 	.byte	0x04, 0x1c
        /*0062*/ 	.short	(.L_21 - .L_20)


	//   ....[0]....
.L_20:
        /*0064*/ 	.word	0x00000340


	//   ....[1]....
        /*0068*/ 	.word	0x000003a0


	//----- nvinfo : EIATTR_REQNTID
	.align		4
.L_21:
        /*006c*/ 	.byte	0x04, 0x10
        /*006e*/ 	.short	(.L_23 - .L_22)
.L_22:
        /*0070*/ 	.word	0x00000020
        /*0074*/ 	.word	0x00000001
        /*0078*/ 	.word	0x00000001


	//----- nvinfo : EIATTR_CBANK_PARAM_SIZE
	.align		4
.L_23:
        /*007c*/ 	.byte	0x03, 0x19
        /*007e*/ 	.short	0x0020


	//----- nvinfo : EIATTR_PARAM_CBANK
	.align		4
        /*0080*/ 	.byte	0x04, 0x0a
        /*0082*/ 	.short	(.L_25 - .L_24)
	.align		4
.L_24:
        /*0084*/ 	.word	index@(.nv.constant0.triton_poi_fused_mul_3)
        /*0088*/ 	.short	0x0210
        /*008a*/ 	.short	0x0020


	//----- nvinfo : EIATTR_SW_WAR
	.align		4
.L_25:
        /*008c*/ 	.byte	0x04, 0x36
        /*008e*/ 	.short	(.L_27 - .L_26)
.L_26:
        /*0090*/ 	.word	0x00000008
.L_27:


//--------------------- .nv.callgraph             --------------------------
	.section	.nv.callgraph,"",@"SHT_CUDA_CALLGRAPH"
	.align	4
	.sectionentsize	8
	.align		4
        /*0000*/ 	.word	0x00000000
	.align		4
        /*0004*/ 	.word	0xffffffff
	.align		4
        /*0008*/ 	.word	0x00000000
	.align		4
        /*000c*/ 	.word	0xfffffffe
	.align		4
        /*0010*/ 	.word	0x00000000
	.align		4
        /*0014*/ 	.word	0xfffffffd
	.align		4
        /*0018*/ 	.word	0x00000000
	.align		4
        /*001c*/ 	.word	0xfffffffc


//--------------------- .text.triton_poi_fused_mul_3 --------------------------
	.section	.text.triton_poi_fused_mul_3,"ax",@progbits
	.sectionflags	@"SHF_BARRIERS=1"
	.align	128
        .global         triton_poi_fused_mul_3
        .type           triton_poi_fused_mul_3,@function
        .size           triton_poi_fused_mul_3,(.L_x_1 - triton_poi_fused_mul_3)
        .other          triton_poi_fused_mul_3,@"STO_CUDA_ENTRY STV_DEFAULT"
triton_poi_fused_mul_3:
.text.triton_poi_fused_mul_3:
[----:B------:R-:W0:Y:S02]  /*0000*/  LDC R1, c[0x0][0x28] ;  /* 0x00000a00ff017b82 */ /* 0x000e240000000800 */
[----:B------:R-:W1:Y:S01]  /*0010*/  S2R R0, SR_CTAID.Y ;  /* 0x0000000000007919 */ /* 0x000e620000002600 */
[----:B------:R-:W2:Y:S01]  /*0020*/  LDC.64 R4, c[0x0][0x218] ;  /* 0x00008600ff047b82 */ /* 0x000ea20000000a00 */
[----:B------:R-:W-:Y:S01]  /*0030*/  ULDC.64 UR6, c[0x0][0x208] ;  /* 0x0000820000067ab9 */ /* 0x000fe20000000a00 */
[----:B------:R-:W3:Y:S01]  /*0040*/  S2R R13, SR_TID.X ;  /* 0x00000000000d7919 */ /* 0x000ee20000002100 */
[----:B------:R-:W4:Y:S05]  /*0050*/  S2R R8, SR_CTAID.X ;  /* 0x0000000000087919 */ /* 0x000f2a0000002500 */
[----:B------:R-:W5:Y:S01]  /*0060*/  LDC.64 R2, c[0x0][0x210] ;  /* 0x00008400ff027b82 */ /* 0x000f620000000a00 */
[----:B-1----:R-:W-:Y:S01]  /*0070*/  IMAD.SHL.U32 R0, R0, 0x10, RZ ;  /* 0x0000001000007824 */ /* 0x002fe200078e00ff */
[----:B---3--:R-:W-:-:S04]  /*0080*/  SHF.R.U32.HI R9, RZ, 0x4, R13 ;  /* 0x00000004ff097819 */ /* 0x008fc8000001160d */
[----:B------:R-:W-:Y:S01]  /*0090*/  LOP3.LUT R6, R0, 0xf, R13, 0xf8, !PT ;  /* 0x0000000f00067812 */ /* 0x000fe200078ef80d */
[----:B----4-:R-:W-:Y:S01]  /*00a0*/  IMAD.SHL.U32 R8, R8, 0x2, RZ ;  /* 0x0000000208087824 */ /* 0x010fe200078e00ff */
[----:B------:R-:W-:Y:S02]  /*00b0*/  SGXT.U32 R9, R9, 0x1 ;  /* 0x000000010909781a */ /* 0x000fe40000000000 */
[----:B------:R-:W-:Y:S02]  /*00c0*/  SHF.R.S32.HI R7, RZ, 0x1f, R6 ;  /* 0x0000001fff077819 */ /* 0x000fe40000011406 */
[----:B------:R-:W-:Y:S02]  /*00d0*/  ISETP.GE.AND P1, PT, R6, 0x10, PT ;  /* 0x000000100600780c */ /* 0x000fe40003f26270 */
[----:B------:R-:W-:Y:S02]  /*00e0*/  LEA.HI R10, R7, R6, RZ, 0x2 ;  /* 0x00000006070a7211 */ /* 0x000fe400078f10ff */
[----:B------:R-:W-:-:S02]  /*00f0*/  LOP3.LUT R7, R8, R9, RZ, 0xfc, !PT ;  /* 0x0000000908077212 */ /* 0x000fc400078efcff */
[C---:B------:R-:W-:Y:S01]  /*0100*/  LOP3.LUT R11, R10.reuse, 0xfffffffc, RZ, 0xc0, !PT ;  /* 0xfffffffc0a0b7812 */ /* 0x040fe200078ec0ff */
[----:B------:R-:W-:Y:S01]  /*0110*/  IMAD.SHL.U32 R10, R10, 0x4, RZ ;  /* 0x000000040a0a7824 */ /* 0x000fe200078e00ff */
[----:B------:R-:W-:-:S03]  /*0120*/  ISETP.GE.AND P0, PT, R7, 0x4, PT ;  /* 0x000000040700780c */ /* 0x000fc60003f06270 */
[----:B------:R-:W-:Y:S01]  /*0130*/  IMAD.IADD R11, R6, 0x1, -R11 ;  /* 0x00000001060b7824 */ /* 0x000fe200078e0a0b */
[----:B------:R-:W-:Y:S02]  /*0140*/  LOP3.LUT R10, R10, 0xfffffff0, RZ, 0xc0, !PT ;  /* 0xfffffff00a0a7812 */ /* 0x000fe400078ec0ff */
[----:B------:R-:W-:Y:S01]  /*0150*/  ISETP.LT.AND P0, PT, R6, 0x10, !P0 ;  /* 0x000000100600780c */ /* 0x000fe20004701270 */
[----:B------:R-:W-:Y:S02]  /*0160*/  IMAD R7, R7, 0x4, R11 ;  /* 0x0000000407077824 */ /* 0x000fe400078e020b */
[----:B--2---:R-:W-:-:S04]  /*0170*/  IMAD.WIDE R4, R11, 0x4, R4 ;  /* 0x000000040b047825 */ /* 0x004fc800078e0204 */
[----:B------:R-:W-:Y:S02]  /*0180*/  IMAD.IADD R7, R7, 0x1, R10 ;  /* 0x0000000107077824 */ /* 0x000fe400078e020a */
[----:B------:R-:W-:Y:S02]  /*0190*/  IMAD.MOV.U32 R11, RZ, RZ, RZ ;  /* 0x000000ffff0b7224 */ /* 0x000fe400078e00ff */
[----:B------:R-:W-:Y:S02]  /*01a0*/  IMAD.MOV.U32 R6, RZ, RZ, RZ ;  /* 0x000000ffff067224 */ /* 0x000fe400078e00ff */
[----:B-----5:R-:W-:Y:S02]  /*01b0*/  IMAD.WIDE R2, R7, 0x4, R2 ;  /* 0x0000000407027825 */ /* 0x020fe400078e0202 */
[----:B------:R-:W2:Y:S04]  /*01c0*/  @!P1 LDG.E.EL R11, desc[UR6][R4.64] ;  /* 0x00000006040b9981 */ /* 0x000ea8000c2e1900 */
[----:B------:R1:W2:Y:S01]  /*01d0*/  @P0 LDG.E.EL R6, desc[UR6][R2.64] ;  /* 0x0000000602060981 */ /* 0x0002a2000c2e1900 */
[----:B------:R-:W3:Y:S01]  /*01e0*/  S2UR UR5, SR_CgaCtaId ;  /* 0x00000000000579c3 */ /* 0x000ee20000008800 */
[----:B------:R-:W-:Y:S01]  /*01f0*/  IMAD.SHL.U32 R10, R13, 0x2, RZ ;  /* 0x000000020d0a7824 */ /* 0x000fe200078e00ff */
[----:B------:R-:W-:Y:S01]  /*0200*/  UMOV UR4, 0x400 ;  /* 0x0000040000047882 */ /* 0x000fe20000000000 */
[----:B------:R-:W-:-:S02]  /*0210*/  SHF.R.U32.HI R7, RZ, 0x1, R13 ;  /* 0x00000001ff077819 */ /* 0x000fc4000001160d */
[----:B------:R-:W-:Y:S02]  /*0220*/  LOP3.LUT R8, R8, 0x1, R13, 0xf8, !PT ;  /* 0x0000000108087812 */ /* 0x000fe400078ef80d */
[----:B------:R-:W-:Y:S02]  /*0230*/  LOP3.LUT R12, R10, 0x1e, RZ, 0xc0, !PT ;  /* 0x0000001e0a0c7812 */ /* 0x000fe400078ec0ff */
[----:B------:R-:W-:Y:S02]  /*0240*/  LOP3.LUT R9, R9, 0x1e, R10, 0xf8, !PT ;  /* 0x0000001e09097812 */ /* 0x000fe400078ef80a */
[----:B------:R-:W-:Y:S02]  /*0250*/  SGXT.U32 R7, R7, 0x4 ;  /* 0x000000040707781a */ /* 0x000fe40000000000 */
[----:B------:R-:W-:Y:S02]  /*0260*/  ISETP.GE.AND P0, PT, R8, 0x4, PT ;  /* 0x000000040800780c */ /* 0x000fe40003f06270 */
[----:B------:R-:W-:-:S02]  /*0270*/  LOP3.LUT R7, R0, R7, RZ, 0xfc, !PT ;  /* 0x0000000700077212 */ /* 0x000fc400078efcff */
[----:B------:R-:W-:Y:S02]  /*0280*/  LOP3.LUT R10, R10, 0x3c, RZ, 0xc0, !PT ;  /* 0x0000003c0a0a7812 */ /* 0x000fe400078ec0ff */
[----:B------:R-:W-:Y:S02]  /*0290*/  ISETP.LT.AND P0, PT, R7, 0x10, !P0 ;  /* 0x000000100700780c */ /* 0x000fe40004701270 */
[----:B------:R-:W-:Y:S01]  /*02a0*/  LOP3.LUT R0, R13, 0x1f, RZ, 0xc0, !PT ;  /* 0x0000001f0d007812 */ /* 0x000fe200078ec0ff */
[----:B---3--:R-:W-:-:S06]  /*02b0*/  UPRMT UR4, UR5, 0x654, UR4 ;  /* 0x0000065405047896 */ /* 0x008fcc0008000004 */
[----:B------:R-:W-:Y:S01]  /*02c0*/  LEA R12, R12, UR4, 0x1 ;  /* 0x000000040c0c7c11 */ /* 0x000fe2000f8e08ff */
[----:B-1----:R-:W-:-:S04]  /*02d0*/  VIADD R3, R10, UR4 ;  /* 0x000000040a037c36 */ /* 0x002fc80008000000 */
[----:B------:R-:W-:Y:S02]  /*02e0*/  IMAD R9, R9, 0x4, R12 ;  /* 0x0000000409097824 */ /* 0x000fe400078e020c */
[----:B------:R-:W-:Y:S02]  /*02f0*/  IMAD R0, R0, 0x4, R3 ;  /* 0x0000000400007824 */ /* 0x000fe400078e0203 */
[----:B--2---:R-:W-:-:S04]  /*0300*/  FADD R6, R11, R6 ;  /* 0x000000060b067221 */ /* 0x004fc80000000000 */
[----:B------:R-:W-:-:S05]  /*0310*/  FMUL R6, R6, 0.70710676908493041992 ;  /* 0x3f3504f306067820 */ /* 0x000fca0000400000 */
[----:B------:R1:W-:Y:S01]  /*0320*/  STS [R9], R6 ;  /* 0x0000000609007388 */ /* 0x0003e20000000800 */
[----:B------:R-:W-:Y:S06]  /*0330*/  BAR.SYNC.DEFER_BLOCKING 0x0 ;  /* 0x0000000000007b1d */ /* 0x000fec0000010000 */
[----:B-1----:R-:W-:Y:S05]  /*0340*/  @!P0 EXIT ;  /* 0x000000000000894d */ /* 0x002fea0003800000 */
[----:B------:R-:W0:Y:S01]  /*0350*/  LDS R5, [R0] ;  /* 0x0000000000057984 */ /* 0x000e220000000800 */
[----:B------:R-:W1:Y:S01]  /*0360*/  LDC.64 R2, c[0x0][0x220] ;  /* 0x00008800ff027b82 */ /* 0x000e620000000a00 */
[----:B------:R-:W-:-:S04]  /*0370*/  IMAD R7, R7, 0x4, R8 ;  /* 0x0000000407077824 */ /* 0x000fc800078e0208 */
[----:B-1----:R-:W-:-:S05]  /*0380*/  IMAD.WIDE R2, R7, 0x4, R2 ;  /* 0x0000000407027825 */ /* 0x002fca00078e0202 */
[----:B0-----:R-:W-:Y:S01]  /*0390*/  STG.E desc[UR6][R2.64], R5 ;  /* 0x0000000502007986 */ /* 0x001fe2000c101906 */
[----:B------:R-:W-:Y:S05]  /*03a0*/  EXIT ;  /* 0x000000000000794d */ /* 0x000fea0003800000 */
.L_x_0:
[----:B------:R-:W-:-:S00]  /*03b0*/  BRA `(.L_x_0) ;  /* 0xfffffffc00fc7947 */ /* 0x000fc0000383ffff */
[----:B------:R-:W-:-:S00]  /*03c0*/  NOP ;  /* 0x0000000000007918 */ /* 0x000fc00000000000 */
        /* <DEDUP_REMOVED lines=11> */
.L_x_1:


//--------------------- .nv.shared.triton_poi_fused_mul_3 --------------------------
	.section	.nv.shared.triton_poi_fused_mul_3,"aw",@nobits
	.sectionflags	@""
	.align	16
	.zero		1024


//--------------------- .nv.constant0.triton_poi_fused_mul_3 --------------------------
	.section	.nv.constant0.triton_poi_fused_mul_3,"a",@progbits
	.sectionflags	@""
	.align	4
.nv.constant0.triton_poi_fused_mul_3:
	.zero		560
